//
// Generated by NVIDIA NVVM Compiler
//
// Compiler Build ID: CL-36424714
// Cuda compilation tools, release 13.0, V13.0.88
// Based on NVVM 20.0.0
//

.version 9.0
.target sm_100
.address_size 64

	// .globl	_Z6sgemv2PfS_S_jj

.visible .entry _Z6sgemv2PfS_S_jj(
	.param .u64 .ptr .align 1 _Z6sgemv2PfS_S_jj_param_0,
	.param .u64 .ptr .align 1 _Z6sgemv2PfS_S_jj_param_1,
	.param .u64 .ptr .align 1 _Z6sgemv2PfS_S_jj_param_2,
	.param .u32 _Z6sgemv2PfS_S_jj_param_3,
	.param .u32 _Z6sgemv2PfS_S_jj_param_4
)
{
	.reg .pred 	%p<6>;
	.reg .b32 	%r<23>;
	.reg .b32 	%f<12>;
	.reg .b64 	%rd<14>;

	ld.param.u64 	%rd2, [_Z6sgemv2PfS_S_jj_param_0];
	ld.param.u64 	%rd3, [_Z6sgemv2PfS_S_jj_param_1];
	ld.param.u64 	%rd1, [_Z6sgemv2PfS_S_jj_param_2];
	ld.param.u32 	%r2, [_Z6sgemv2PfS_S_jj_param_4];
	cvta.to.global.u64 	%rd4, %rd3;
	cvta.to.global.u64 	%rd5, %rd2;
	mov.u32 	%r3, %ctaid.x;
	mov.u32 	%r4, %tid.x;
	mov.u32 	%r5, %tid.y;
	mov.u32 	%r6, %ntid.y;
	mul.lo.s32 	%r7, %r6, %r3;
	shl.b32 	%r8, %r7, 1;
	shl.b32 	%r9, %r5, 1;
	shr.u32 	%r10, %r4, 4;
	add.s32 	%r11, %r10, %r9;
	add.s32 	%r1, %r11, %r8;
	and.b32  	%r12, %r4, 15;
	mad.lo.s32 	%r13, %r2, %r1, %r12;
	mul.wide.u32 	%rd6, %r13, 4;
	add.s64 	%rd7, %rd5, %rd6;
	ld.global.nc.f32 	%f2, [%rd7];
	shl.b32 	%r14, %r4, 2;
	cvt.u64.u32 	%rd8, %r14;
	and.b64  	%rd9, %rd8, 60;
	add.s64 	%rd10, %rd4, %rd9;
	ld.global.nc.f32 	%f3, [%rd10];
	mul.f32 	%f4, %f2, %f3;
	mov.b32 	%r15, %f4;
	shfl.sync.down.b32	%r16|%p1, %r15, 8, 4127, -1;
	mov.b32 	%f5, %r16;
	add.f32 	%f6, %f4, %f5;
	mov.b32 	%r17, %f6;
	shfl.sync.down.b32	%r18|%p2, %r17, 4, 4127, -1;
	mov.b32 	%f7, %r18;
	add.f32 	%f8, %f6, %f7;
	mov.b32 	%r19, %f8;
	shfl.sync.down.b32	%r20|%p3, %r19, 2, 4127, -1;
	mov.b32 	%f9, %r20;
	add.f32 	%f10, %f8, %f9;
	mov.b32 	%r21, %f10;
	shfl.sync.down.b32	%r22|%p4, %r21, 1, 4127, -1;
	mov.b32 	%f11, %r22;
	add.f32 	%f1, %f10, %f11;
	setp.eq.s32 	%p5, %r12, 0;
	@%p5 bra 	$L__BB0_2;
	cvta.to.global.u64 	%rd11, %rd1;
	mul.wide.u32 	%rd12, %r1, 4;
	add.s64 	%rd13, %rd11, %rd12;
	st.global.f32 	[%rd13], %f1;
$L__BB0_2:
	ret;

}


// ===== COMPILED SASS (sm_100) =====

	.target	sm_100

	.elftype	@"ET_EXEC"


//--------------------- .note.nv.tkinfo           --------------------------
	.section	.note.nv.tkinfo,"",@"SHT_NOTE"
	.sectionflags	@"SHF_NOTE_NV_TKINFO"
	.tkinfo
        /*0018*/ 	.word	0x00000002
        /*0030*/ 	.string	""
        /*0030*/ 	.string	"ptxas"
        /*0030*/ 	.string	"Cuda compilation tools, release 13.0, V13.0.88"
        /*0030*/ 	.string	"Build cuda_13.0.r13.0/compiler.36424714_0"
        /*0030*/ 	.string	"-arch sm_100 -m 64 "



//--------------------- .note.nv.cuinfo           --------------------------
	.section	.note.nv.cuinfo,"",@"SHT_NOTE"
	.sectionflags	@"SHF_NOTE_NV_CUINFO"
        /*0018*/ 	.short	0x0002
        /*001a*/ 	.short	0x0064
        /*001c*/ 	.short	0x0082
	.zero		2


//--------------------- .nv.info                  --------------------------
	.section	.nv.info,"",@"SHT_CUDA_INFO"
	.align	4


	//----- nvinfo : EIATTR_REGCOUNT
	.align		4
        /*0000*/ 	.byte	0x04, 0x2f
        /*0002*/ 	.short	(.L_1 - .L_0)
	.align		4
.L_0:
        /*0004*/ 	.word	index@(_Z6sgemv2PfS_S_jj)
        /*0008*/ 	.word	0x0000000e


	//----- nvinfo : EIATTR_FRAME_SIZE
	.align		4
.L_1:
        /*000c*/ 	.byte	0x04, 0x11
        /*000e*/ 	.short	(.L_3 - .L_2)
	.align		4
.L_2:
        /*0010*/ 	.word	index@(_Z6sgemv2PfS_S_jj)
        /*0014*/ 	.word	0x00000000


	//----- nvinfo : EIATTR_MIN_STACK_SIZE
	.align		4
.L_3:
        /*0018*/ 	.byte	0x04, 0x12
        /*001a*/ 	.short	(.L_5 - .L_4)
	.align		4
.L_4:
        /*001c*/ 	.word	index@(_Z6sgemv2PfS_S_jj)
        /*0020*/ 	.word	0x00000000
.L_5:


//--------------------- .nv.compat                --------------------------
	.section	.nv.compat,"",@"SHT_CUDA_COMPAT_INFO"
	.align	4
        /*0000*/ 	.byte	0x02, 0x09, 0x00, 0x00, 0x02, 0x02, 0x01, 0x00, 0x02, 0x05, 0x05, 0x00, 0x03, 0x07, 0x01, 0x01
        /*0010*/ 	.byte	0x02, 0x03, 0x00, 0x00, 0x02, 0x06, 0x01, 0x00, 0x04, 0x0b, 0x08, 0x00, 0x09, 0x00, 0x00, 0x00
        /*0020*/ 	.byte	0x00, 0x00, 0x00, 0x00


//--------------------- .nv.info._Z6sgemv2PfS_S_jj --------------------------
	.section	.nv.info._Z6sgemv2PfS_S_jj,"",@"SHT_CUDA_INFO"
	.sectionflags	@""
	.align	4


	//----- nvinfo : EIATTR_CUDA_API_VERSION
	.align		4
        /*0000*/ 	.byte	0x04, 0x37
        /*0002*/ 	.short	(.L_7 - .L_6)
.L_6:
        /*0004*/ 	.word	0x00000082


	//----- nvinfo : EIATTR_KPARAM_INFO
	.align		4
.L_7:
        /*0008*/ 	.byte	0x04, 0x17
        /*000a*/ 	.short	(.L_9 - .L_8)
.L_8:
        /*000c*/ 	.word	0x00000000
        /*0010*/ 	.short	0x0004
        /*0012*/ 	.short	0x001c
        /*0014*/ 	.byte	0x00, 0xf0, 0x11, 0x00


	//----- nvinfo : EIATTR_KPARAM_INFO
	.align		4
.L_9:
        /*0018*/ 	.byte	0x04, 0x17
        /*001a*/ 	.short	(.L_11 - .L_10)
.L_10:
        /*001c*/ 	.word	0x00000000
        /*0020*/ 	.short	0x0003
        /*0022*/ 	.short	0x0018
        /*0024*/ 	.byte	0x00, 0xf0, 0x11, 0x00


	//----- nvinfo : EIATTR_KPARAM_INFO
	.align		4
.L_11:
        /*0028*/ 	.byte	0x04, 0x17
        /*002a*/ 	.short	(.L_13 - .L_12)
.L_12:
        /*002c*/ 	.word	0x00000000
        /*0030*/ 	.short	0x0002
        /*0032*/ 	.short	0x0010
        /*0034*/ 	.byte	0x00, 0xf5, 0x21, 0x00


	//----- nvinfo : EIATTR_KPARAM_INFO
	.align		4
.L_13:
        /*0038*/ 	.byte	0x04, 0x17
        /*003a*/ 	.short	(.L_15 - .L_14)
.L_14:
        /*003c*/ 	.word	0x00000000
        /*0040*/ 	.short	0x0001
        /*0042*/ 	.short	0x0008
        /*0044*/ 	.byte	0x00, 0xf5, 0x21, 0x00


	//----- nvinfo : EIATTR_KPARAM_INFO
	.align		4
.L_15:
        /*0048*/ 	.byte	0x04, 0x17
        /*004a*/ 	.short	(.L_17 - .L_16)
.L_16:
        /*004c*/ 	.word	0x00000000
        /*0050*/ 	.short	0x0000
        /*0052*/ 	.short	0x0000
        /*0054*/ 	.byte	0x00, 0xf5, 0x21, 0x00


	//----- nvinfo : EIATTR_SPARSE_MMA_MASK
	.align		4
.L_17:
        /*0058*/ 	.byte	0x03, 0x50
        /*005a*/ 	.short	0x0000


	//----- nvinfo : EIATTR_MAXREG_COUNT
	.align		4
        /*005c*/ 	.byte	0x03, 0x1b
        /*005e*/ 	.short	0x00ff


	//----- nvinfo : EIATTR_MERCURY_ISA_VERSION
	.align		4
        /*0060*/ 	.byte	0x03, 0x5f
        /*0062*/ 	.short	0x0101


	//----- nvinfo : EIATTR_COOP_GROUP_MASK_REGIDS
	.align		4
        /*0064*/ 	.byte	0x04, 0x29
        /*0066*/ 	.short	(.L_19 - .L_18)


	//   ....[0]....
.L_18:
        /*0068*/ 	.word	0xffffffff


	//   ....[1]....
        /*006c*/ 	.word	0xffffffff


	//   ....[2]....
        /*0070*/ 	.word	0xffffffff


	//   ....[3]....
        /*0074*/ 	.word	0xffffffff


	//----- nvinfo : EIATTR_COOP_GROUP_INSTR_OFFSETS
	.align		4
.L_19:
        /*0078*/ 	.byte	0x04, 0x28
        /*007a*/ 	.short	(.L_21 - .L_20)


	//   ....[0]....
.L_20:
        /*007c*/ 	.word	0x00000170


	//   ....[1]....
        /*0080*/ 	.word	0x00000190


	//   ....[2]....
        /*0084*/ 	.word	0x000001b0


	//   ....[3]....
        /*0088*/ 	.word	0x000001d0


	//----- nvinfo : EIATTR_VRC_CTA_INIT_COUNT
	.align		4
.L_21:
        /*008c*/ 	.byte	0x02, 0x4a
	.zero		1
	.zero		1


	//----- nvinfo : EIATTR_EXIT_INSTR_OFFSETS
	.align		4
        /*0090*/ 	.byte	0x04, 0x1c
        /*0092*/ 	.short	(.L_23 - .L_22)


	//   ....[0]....
.L_22:
        /*0094*/ 	.word	0x000001e0


	//   ....[1]....
        /*0098*/ 	.word	0x00000230


	//----- nvinfo : EIATTR_CBANK_PARAM_SIZE
	.align		4
.L_23:
        /*009c*/ 	.byte	0x03, 0x19
        /*009e*/ 	.short	0x0020


	//----- nvinfo : EIATTR_PARAM_CBANK
	.align		4
        /*00a0*/ 	.byte	0x04, 0x0a
        /*00a2*/ 	.short	(.L_25 - .L_24)
	.align		4
.L_24:
        /*00a4*/ 	.word	index@(.nv.constant0._Z6sgemv2PfS_S_jj)
        /*00a8*/ 	.short	0x0380
        /*00aa*/ 	.short	0x0020


	//----- nvinfo : EIATTR_SW_WAR
	.align		4
.L_25:
        /*00ac*/ 	.byte	0x04, 0x36
        /*00ae*/ 	.short	(.L_27 - .L_26)
.L_26:
        /*00b0*/ 	.word	0x00000008
.L_27:


//--------------------- .nv.callgraph             --------------------------
	.section	.nv.callgraph,"",@"SHT_CUDA_CALLGRAPH"
	.align	4
	.sectionentsize	8
	.align		4
        /*0000*/ 	.word	0x00000000
	.align		4
        /*0004*/ 	.word	0xffffffff
	.align		4
        /*0008*/ 	.word	0x00000000
	.align		4
        /*000c*/ 	.word	0xfffffffe
	.align		4
        /*0010*/ 	.word	0x00000000
	.align		4
        /*0014*/ 	.word	0xfffffffd
	.align		4
        /*0018*/ 	.word	0x00000000
	.align		4
        /*001c*/ 	.word	0xfffffffc


//--------------------- .text._Z6sgemv2PfS_S_jj   --------------------------
	.section	.text._Z6sgemv2PfS_S_jj,"ax",@progbits
	.align	128
        .global         _Z6sgemv2PfS_S_jj
        .type           _Z6sgemv2PfS_S_jj,@function
        .size           _Z6sgemv2PfS_S_jj,(.L_x_1 - _Z6sgemv2PfS_S_jj)
        .other          _Z6sgemv2PfS_S_jj,@"STO_CUDA_ENTRY STV_DEFAULT"
_Z6sgemv2PfS_S_jj:
.text._Z6sgemv2PfS_S_jj:
[----:B------:R-:W-:Y:S01]  /*0000*/  LDC R1, c[0x0][0x37c] ;  /* 0x0000df00ff017b82 */ /* 0x000fe20000000800 */
[----:B------:R-:W0:Y:S07]  /*0010*/  S2R R4, SR_TID.Y ;  /* 0x0000000000047919 */ /* 0x000e2e0000002200 */
[----:B------:R-:W1:Y:S01]  /*0020*/  S2UR UR6, SR_CTAID.X ;  /* 0x00000000000679c3 */ /* 0x000e620000002500 */
[----:B------:R-:W2:Y:S01]  /*0030*/  LDCU.64 UR8, c[0x0][0x388] ;  /* 0x00007100ff0877ac */ /* 0x000ea20008000a00 */
[----:B------:R-:W3:Y:S01]  /*0040*/  S2R R9, SR_TID.X ;  /* 0x0000000000097919 */ /* 0x000ee20000002100 */
[----:B------:R-:W4:Y:S05]  /*0050*/  LDCU UR7, c[0x0][0x39c] ;  /* 0x00007380ff0777ac */ /* 0x000f2a0008000800 */
[----:B------:R-:W1:Y:S01]  /*0060*/  LDC R0, c[0x0][0x364] ;  /* 0x0000d900ff007b82 */ /* 0x000e620000000800 */
[----:B------:R-:W5:Y:S07]  /*0070*/  LDCU.64 UR4, c[0x0][0x358] ;  /* 0x00006b00ff0477ac */ /* 0x000f6e0008000a00 */
[----:B------:R-:W5:Y:S01]  /*0080*/  LDC.64 R2, c[0x0][0x380] ;  /* 0x0000e000ff027b82 */ /* 0x000f620000000a00 */
[----:B0-----:R-:W-:Y:S01]  /*0090*/  SHF.L.U32 R4, R4, 0x1, RZ ;  /* 0x0000000104047819 */ /* 0x001fe200000006ff */
[----:B-1----:R-:W-:-:S03]  /*00a0*/  IMAD R0, R0, UR6, RZ ;  /* 0x0000000600007c24 */ /* 0x002fc6000f8e02ff */
[C---:B---3--:R-:W-:Y:S02]  /*00b0*/  LEA.HI R5, R9.reuse, R4, RZ, 0x1c ;  /* 0x0000000409057211 */ /* 0x048fe400078fe0ff */
[C---:B------:R-:W-:Y:S02]  /*00c0*/  SHF.L.U32 R4, R9.reuse, 0x2, RZ ;  /* 0x0000000209047819 */ /* 0x040fe400000006ff */
[----:B------:R-:W-:Y:S02]  /*00d0*/  LEA R7, R0, R5, 0x1 ;  /* 0x0000000500077211 */ /* 0x000fe400078e08ff */
[----:B------:R-:W-:Y:S02]  /*00e0*/  LOP3.LUT P0, R0, R9, 0xf, RZ, 0xc0, !PT ;  /* 0x0000000f09007812 */ /* 0x000fe4000780c0ff */
[----:B------:R-:W-:-:S03]  /*00f0*/  LOP3.LUT R4, R4, 0x3c, RZ, 0xc0, !PT ;  /* 0x0000003c04047812 */ /* 0x000fc600078ec0ff */
[----:B----4-:R-:W-:Y:S01]  /*0100*/  IMAD R9, R7, UR7, R0 ;  /* 0x0000000707097c24 */ /* 0x010fe2000f8e0200 */
[----:B--2---:R-:W-:-:S03]  /*0110*/  IADD3 R4, P1, PT, R4, UR8, RZ ;  /* 0x0000000804047c10 */ /* 0x004fc6000ff3e0ff */
[----:B-----5:R-:W-:Y:S01]  /*0120*/  IMAD.WIDE.U32 R2, R9, 0x4, R2 ;  /* 0x0000000409027825 */ /* 0x020fe200078e0002 */
[----:B------:R-:W-:-:S05]  /*0130*/  IADD3.X R5, PT, PT, RZ, UR9, RZ, P1, !PT ;  /* 0x00000009ff057c10 */ /* 0x000fca0008ffe4ff */
[----:B------:R-:W2:Y:S04]  /*0140*/  LDG.E.CONSTANT R2, desc[UR4][R2.64] ;  /* 0x0000000402027981 */ /* 0x000ea8000c1e9900 */
[----:B------:R-:W2:Y:S02]  /*0150*/  LDG.E.CONSTANT R5, desc[UR4][R4.64] ;  /* 0x0000000404057981 */ /* 0x000ea4000c1e9900 */
[----:B--2---:R-:W-:-:S05]  /*0160*/  FMUL R0, R2, R5 ;  /* 0x0000000502007220 */ /* 0x004fca0000400000 */
[----:B------:R-:W0:Y:S02]  /*0170*/  SHFL.DOWN PT, R9, R0, 0x8, 0x101f ;  /* 0x09101f0000097f89 */ /* 0x000e2400000e0000 */
[----:B0-----:R-:W-:-:S05]  /*0180*/  FADD R9, R0, R9 ;  /* 0x0000000900097221 */ /* 0x001fca0000000000 */
[----:B------:R-:W0:Y:S02]  /*0190*/  SHFL.DOWN PT, R6, R9, 0x4, 0x101f ;  /* 0x08901f0009067f89 */ /* 0x000e2400000e0000 */
[----:B0-----:R-:W-:-:S05]  /*01a0*/  FADD R6, R9, R6 ;  /* 0x0000000609067221 */ /* 0x001fca0000000000 */
[----:B------:R-:W0:Y:S02]  /*01b0*/  SHFL.DOWN PT, R11, R6, 0x2, 0x101f ;  /* 0x08501f00060b7f89 */ /* 0x000e2400000e0000 */
[----:B0-----:R-:W-:-:S05]  /*01c0*/  FADD R11, R6, R11 ;  /* 0x0000000b060b7221 */ /* 0x001fca0000000000 */
[----:B------:R0:W1:Y:S01]  /*01d0*/  SHFL.DOWN PT, R8, R11, 0x1, 0x101f ;  /* 0x08301f000b087f89 */ /* 0x00006200000e0000 */
[----:B------:R-:W-:Y:S05]  /*01e0*/  @!P0 EXIT ;  /* 0x000000000000894d */ /* 0x000fea0003800000 */
[----:B------:R-:W2:Y:S01]  /*01f0*/  LDC.64 R2, c[0x0][0x390] ;  /* 0x0000e400ff027b82 */ /* 0x000ea20000000a00 */
[----:B01----:R-:W-:Y:S01]  /*0200*/  FADD R11, R11, R8 ;  /* 0x000000080b0b7221 */ /* 0x003fe20000000000 */
[----:B--2---:R-:W-:-:S05]  /*0210*/  IMAD.WIDE.U32 R2, R7, 0x4, R2 ;  /* 0x0000000407027825 */ /* 0x004fca00078e0002 */
[----:B------:R-:W-:Y:S01]  /*0220*/  STG.E desc[UR4][R2.64], R11 ;  /* 0x0000000b02007986 */ /* 0x000fe2000c101904 */
[----:B------:R-:W-:Y:S05]  /*0230*/  EXIT ;  /* 0x000000000000794d */ /* 0x000fea0003800000 */
.L_x_0:
[----:B------:R-:W-:-:S00]  /*0240*/  BRA `(.L_x_0) ;  /* 0xfffffffc00fc7947 */ /* 0x000fc0000383ffff */
[----:B------:R-:W-:-:S00]  /*0250*/  NOP ;  /* 0x0000000000007918 */ /* 0x000fc00000000000 */
        /* <DEDUP_REMOVED lines=10> */
.L_x_1:


//--------------------- .nv.shared.reserved.0     --------------------------
	.section	.nv.shared.reserved.0,"aw",@nobits
	.weak		__nv_reservedSMEM_offset_0_alias
	.size		__nv_reservedSMEM_offset_0_alias, 0, 64
	.other		__nv_reservedSMEM_offset_0_alias,@"STO_CUDA_RESERVED_SHARED STV_DEFAULT"
__nv_reservedSMEM_offset_0_alias:
	.zero		0
	.zero		64


//--------------------- .nv.constant0._Z6sgemv2PfS_S_jj --------------------------
	.section	.nv.constant0._Z6sgemv2PfS_S_jj,"a",@progbits
	.sectionflags	@""
	.align	4
.nv.constant0._Z6sgemv2PfS_S_jj:
	.zero		928


//--------------------- SYMBOLS --------------------------

	.type		.nv.reservedSmem.offset0,@object
	.size		.nv.reservedSmem.offset0,0x4
